//
// Generated by NVIDIA NVVM Compiler
//
// Compiler Build ID: CL-36424714
// Cuda compilation tools, release 13.0, V13.0.88
// Based on NVVM 20.0.0
//

.version 9.0
.target sm_100
.address_size 64

	// .globl	device_add_block_sums
.extern .shared .align 16 .b8 s_out[];

.visible .entry device_add_block_sums(
	.param .u64 .ptr .align 1 device_add_block_sums_param_0,
	.param .u64 .ptr .align 1 device_add_block_sums_param_1,
	.param .u64 .ptr .align 1 device_add_block_sums_param_2,
	.param .u64 device_add_block_sums_param_3
)
{
	.reg .pred 	%p<3>;
	.reg .b32 	%r<12>;
	.reg .b64 	%rd<19>;

	ld.param.u64 	%rd5, [device_add_block_sums_param_0];
	ld.param.u64 	%rd6, [device_add_block_sums_param_1];
	ld.param.u64 	%rd8, [device_add_block_sums_param_2];
	ld.param.u64 	%rd7, [device_add_block_sums_param_3];
	cvta.to.global.u64 	%rd9, %rd8;
	mov.u32 	%r3, %ctaid.x;
	mul.wide.u32 	%rd10, %r3, 4;
	add.s64 	%rd11, %rd9, %rd10;
	ld.global.u32 	%r1, [%rd11];
	mov.u32 	%r2, %ntid.x;
	mul.lo.s32 	%r4, %r3, %r2;
	shl.b32 	%r5, %r4, 1;
	mov.u32 	%r6, %tid.x;
	add.s32 	%r7, %r5, %r6;
	cvt.u64.u32 	%rd1, %r7;
	setp.le.u64 	%p1, %rd7, %rd1;
	@%p1 bra 	$L__BB0_3;
	cvta.to.global.u64 	%rd12, %rd6;
	cvta.to.global.u64 	%rd13, %rd5;
	shl.b64 	%rd14, %rd1, 2;
	add.s64 	%rd2, %rd12, %rd14;
	ld.global.u32 	%r8, [%rd2];
	add.s32 	%r9, %r8, %r1;
	add.s64 	%rd3, %rd13, %rd14;
	st.global.u32 	[%rd3], %r9;
	cvt.u64.u32 	%rd4, %r2;
	add.s64 	%rd15, %rd1, %rd4;
	setp.ge.u64 	%p2, %rd15, %rd7;
	@%p2 bra 	$L__BB0_3;
	shl.b64 	%rd16, %rd4, 2;
	add.s64 	%rd17, %rd2, %rd16;
	ld.global.u32 	%r10, [%rd17];
	add.s32 	%r11, %r10, %r1;
	add.s64 	%rd18, %rd3, %rd16;
	st.global.u32 	[%rd18], %r11;
$L__BB0_3:
	ret;

}
	// .globl	device_scan
.visible .entry device_scan(
	.param .u64 .ptr .align 1 device_scan_param_0,
	.param .u64 .ptr .align 1 device_scan_param_1,
	.param .u64 .ptr .align 1 device_scan_param_2,
	.param .u64 device_scan_param_3,
	.param .u64 device_scan_param_4,
	.param .u64 device_scan_param_5
)
{
	.reg .pred 	%p<13>;
	.reg .b32 	%r<65>;
	.reg .b64 	%rd<62>;

	ld.param.u64 	%rd19, [device_scan_param_1];
	ld.param.u64 	%rd20, [device_scan_param_2];
	ld.param.u64 	%rd21, [device_scan_param_3];
	ld.param.u64 	%rd23, [device_scan_param_4];
	ld.param.u64 	%rd22, [device_scan_param_5];
	mov.u32 	%r1, %tid.x;
	cvt.u64.u32 	%rd1, %r1;
	mov.u32 	%r2, %ntid.x;
	shl.b32 	%r7, %r1, 2;
	mov.u32 	%r8, s_out;
	add.s32 	%r3, %r8, %r7;
	mov.b32 	%r9, 0;
	st.shared.u32 	[%r3], %r9;
	shl.b32 	%r10, %r2, 2;
	add.s32 	%r4, %r3, %r10;
	st.shared.u32 	[%r4], %r9;
	add.s64 	%rd24, %rd22, %rd1;
	setp.ge.u64 	%p1, %rd24, %rd23;
	@%p1 bra 	$L__BB1_2;
	cvt.u32.u64 	%r11, %rd22;
	shl.b32 	%r12, %r11, 2;
	add.s32 	%r13, %r3, %r12;
	mov.b32 	%r14, 0;
	st.shared.u32 	[%r13], %r14;
$L__BB1_2:
	cvt.u32.u64 	%r15, %rd1;
	bar.sync 	0;
	mov.u32 	%r16, %ctaid.x;
	cvt.u64.u32 	%rd2, %r16;
	mad.lo.s64 	%rd3, %rd22, %rd2, %rd1;
	setp.ge.u64 	%p2, %rd3, %rd21;
	shr.u32 	%r17, %r15, 3;
	and.b32  	%r18, %r17, 124;
	add.s32 	%r5, %r3, %r18;
	add.s32 	%r19, %r1, %r2;
	shr.u32 	%r20, %r19, 3;
	and.b32  	%r21, %r20, 508;
	add.s32 	%r6, %r4, %r21;
	@%p2 bra 	$L__BB1_5;
	cvta.to.global.u64 	%rd25, %rd19;
	shl.b64 	%rd26, %rd3, 2;
	add.s64 	%rd4, %rd25, %rd26;
	ld.global.u32 	%r22, [%rd4];
	st.shared.u32 	[%r5], %r22;
	cvt.u64.u32 	%rd5, %r2;
	add.s64 	%rd27, %rd3, %rd5;
	setp.ge.u64 	%p3, %rd27, %rd21;
	@%p3 bra 	$L__BB1_5;
	shl.b64 	%rd28, %rd5, 2;
	add.s64 	%rd29, %rd4, %rd28;
	ld.global.u32 	%r23, [%rd29];
	st.shared.u32 	[%r6], %r23;
$L__BB1_5:
	setp.lt.u64 	%p4, %rd22, 2;
	mov.b64 	%rd59, 1;
	@%p4 bra 	$L__BB1_10;
	mov.b64 	%rd59, 1;
	mov.u64 	%rd57, %rd22;
$L__BB1_7:
	shr.u64 	%rd8, %rd57, 1;
	bar.sync 	0;
	setp.le.u64 	%p5, %rd8, %rd1;
	@%p5 bra 	$L__BB1_9;
	mul.lo.s64 	%rd32, %rd1, %rd59;
	shl.b64 	%rd33, %rd32, 1;
	add.s64 	%rd34, %rd33, %rd59;
	add.s64 	%rd35, %rd34, -1;
	add.s64 	%rd36, %rd35, %rd59;
	shr.u64 	%rd37, %rd35, 5;
	shr.u64 	%rd38, %rd36, 5;
	cvt.u32.u64 	%r24, %rd37;
	cvt.u32.u64 	%r25, %rd34;
	add.s32 	%r26, %r24, %r25;
	shl.b32 	%r27, %r26, 2;
	add.s32 	%r29, %r8, %r27;
	ld.shared.u32 	%r30, [%r29+-4];
	cvt.u32.u64 	%r31, %rd38;
	cvt.u32.u64 	%r32, %rd59;
	add.s32 	%r33, %r25, %r32;
	add.s32 	%r34, %r31, %r33;
	shl.b32 	%r35, %r34, 2;
	add.s32 	%r36, %r8, %r35;
	ld.shared.u32 	%r37, [%r36+-4];
	add.s32 	%r38, %r37, %r30;
	st.shared.u32 	[%r36+-4], %r38;
$L__BB1_9:
	shl.b64 	%rd59, %rd59, 1;
	setp.gt.u64 	%p6, %rd57, 3;
	mov.u64 	%rd57, %rd8;
	@%p6 bra 	$L__BB1_7;
$L__BB1_10:
	setp.ne.s32 	%p7, %r15, 0;
	@%p7 bra 	$L__BB1_12;
	add.s64 	%rd39, %rd22, -1;
	shr.u64 	%rd40, %rd39, 5;
	cvt.u32.u64 	%r40, %rd40;
	cvt.u32.u64 	%r41, %rd22;
	add.s32 	%r42, %r41, %r40;
	shl.b32 	%r43, %r42, 2;
	add.s32 	%r45, %r8, %r43;
	ld.shared.u32 	%r46, [%r45+-4];
	cvta.to.global.u64 	%rd41, %rd20;
	shl.b64 	%rd42, %rd2, 2;
	add.s64 	%rd43, %rd41, %rd42;
	st.global.u32 	[%rd43], %r46;
	mov.b32 	%r47, 0;
	st.shared.u32 	[%r45+-4], %r47;
$L__BB1_12:
	setp.lt.u64 	%p8, %rd22, 2;
	@%p8 bra 	$L__BB1_17;
	shl.b64 	%rd45, %rd1, 1;
	or.b64  	%rd11, %rd45, 1;
	mov.b64 	%rd60, 1;
$L__BB1_14:
	shr.u64 	%rd59, %rd59, 1;
	bar.sync 	0;
	setp.le.u64 	%p9, %rd60, %rd1;
	@%p9 bra 	$L__BB1_16;
	mul.lo.s64 	%rd46, %rd59, %rd11;
	add.s64 	%rd47, %rd46, -1;
	add.s64 	%rd48, %rd47, %rd59;
	shr.u64 	%rd49, %rd47, 5;
	shr.u64 	%rd50, %rd48, 5;
	cvt.u32.u64 	%r48, %rd49;
	cvt.u32.u64 	%r49, %rd46;
	add.s32 	%r50, %r48, %r49;
	shl.b32 	%r51, %r50, 2;
	add.s32 	%r53, %r8, %r51;
	ld.shared.u32 	%r54, [%r53+-4];
	cvt.u32.u64 	%r55, %rd50;
	cvt.u32.u64 	%r56, %rd59;
	add.s32 	%r57, %r49, %r56;
	add.s32 	%r58, %r55, %r57;
	shl.b32 	%r59, %r58, 2;
	add.s32 	%r60, %r8, %r59;
	ld.shared.u32 	%r61, [%r60+-4];
	st.shared.u32 	[%r53+-4], %r61;
	add.s32 	%r62, %r61, %r54;
	st.shared.u32 	[%r60+-4], %r62;
$L__BB1_16:
	shl.b64 	%rd60, %rd60, 1;
	setp.lt.u64 	%p10, %rd60, %rd22;
	@%p10 bra 	$L__BB1_14;
$L__BB1_17:
	setp.ge.u64 	%p11, %rd3, %rd21;
	bar.sync 	0;
	@%p11 bra 	$L__BB1_20;
	ld.param.u64 	%rd56, [device_scan_param_0];
	ld.shared.u32 	%r63, [%r5];
	cvta.to.global.u64 	%rd51, %rd56;
	shl.b64 	%rd52, %rd3, 2;
	add.s64 	%rd16, %rd51, %rd52;
	st.global.u32 	[%rd16], %r63;
	cvt.u64.u32 	%rd17, %r2;
	add.s64 	%rd53, %rd3, %rd17;
	setp.ge.u64 	%p12, %rd53, %rd21;
	@%p12 bra 	$L__BB1_20;
	ld.shared.u32 	%r64, [%r6];
	shl.b64 	%rd54, %rd17, 2;
	add.s64 	%rd55, %rd16, %rd54;
	st.global.u32 	[%rd55], %r64;
$L__BB1_20:
	ret;

}


// ===== COMPILED SASS (sm_100) =====

	.target	sm_100

	.elftype	@"ET_EXEC"


//--------------------- .note.nv.tkinfo           --------------------------
	.section	.note.nv.tkinfo,"",@"SHT_NOTE"
	.sectionflags	@"SHF_NOTE_NV_TKINFO"
	.tkinfo
        /*0018*/ 	.word	0x00000002
        /*0030*/ 	.string	""
        /*0030*/ 	.string	"ptxas"
        /*0030*/ 	.string	"Cuda compilation tools, release 13.0, V13.0.88"
        /*0030*/ 	.string	"Build cuda_13.0.r13.0/compiler.36424714_0"
        /*0030*/ 	.string	"-arch sm_100 -m 64 "



//--------------------- .note.nv.cuinfo           --------------------------
	.section	.note.nv.cuinfo,"",@"SHT_NOTE"
	.sectionflags	@"SHF_NOTE_NV_CUINFO"
        /*0018*/ 	.short	0x0002
        /*001a*/ 	.short	0x0064
        /*001c*/ 	.short	0x0082
	.zero		2


//--------------------- .nv.info                  --------------------------
	.section	.nv.info,"",@"SHT_CUDA_INFO"
	.align	4


	//----- nvinfo : EIATTR_REGCOUNT
	.align		4
        /*0000*/ 	.byte	0x04, 0x2f
        /*0002*/ 	.short	(.L_1 - .L_0)
	.align		4
.L_0:
        /*0004*/ 	.word	index@(device_add_block_sums)
        /*0008*/ 	.word	0x0000000d


	//----- nvinfo : EIATTR_FRAME_SIZE
	.align		4
.L_1:
        /*000c*/ 	.byte	0x04, 0x11
        /*000e*/ 	.short	(.L_3 - .L_2)
	.align		4
.L_2:
        /*0010*/ 	.word	index@(device_add_block_sums)
        /*0014*/ 	.word	0x00000000


	//----- nvinfo : EIATTR_REGCOUNT
	.align		4
.L_3:
        /*0018*/ 	.byte	0x04, 0x2f
        /*001a*/ 	.short	(.L_5 - .L_4)
	.align		4
.L_4:
        /*001c*/ 	.word	index@(device_scan)
        /*0020*/ 	.word	0x00000014


	//----- nvinfo : EIATTR_FRAME_SIZE
	.align		4
.L_5:
        /*0024*/ 	.byte	0x04, 0x11
        /*0026*/ 	.short	(.L_7 - .L_6)
	.align		4
.L_6:
        /*0028*/ 	.word	index@(device_scan)
        /*002c*/ 	.word	0x00000000


	//----- nvinfo : EIATTR_MIN_STACK_SIZE
	.align		4
.L_7:
        /*0030*/ 	.byte	0x04, 0x12
        /*0032*/ 	.short	(.L_9 - .L_8)
	.align		4
.L_8:
        /*0034*/ 	.word	index@(device_scan)
        /*0038*/ 	.word	0x00000000


	//----- nvinfo : EIATTR_MIN_STACK_SIZE
	.align		4
.L_9:
        /*003c*/ 	.byte	0x04, 0x12
        /*003e*/ 	.short	(.L_11 - .L_10)
	.align		4
.L_10:
        /*0040*/ 	.word	index@(device_add_block_sums)
        /*0044*/ 	.word	0x00000000
.L_11:


//--------------------- .nv.compat                --------------------------
	.section	.nv.compat,"",@"SHT_CUDA_COMPAT_INFO"
	.align	4
        /*0000*/ 	.byte	0x02, 0x09, 0x00, 0x00, 0x02, 0x02, 0x01, 0x00, 0x02, 0x05, 0x05, 0x00, 0x03, 0x07, 0x01, 0x01
        /*0010*/ 	.byte	0x02, 0x03, 0x00, 0x00, 0x02, 0x06, 0x01, 0x00, 0x04, 0x0b, 0x08, 0x00, 0x09, 0x00, 0x00, 0x00
        /*0020*/ 	.byte	0x00, 0x00, 0x00, 0x00


//--------------------- .nv.info.device_scan      --------------------------
	.section	.nv.info.device_scan,"",@"SHT_CUDA_INFO"
	.sectionflags	@""
	.align	4


	//----- nvinfo : EIATTR_CUDA_API_VERSION
	.align		4
        /*0000*/ 	.byte	0x04, 0x37
        /*0002*/ 	.short	(.L_13 - .L_12)
.L_12:
        /*0004*/ 	.word	0x00000082


	//----- nvinfo : EIATTR_KPARAM_INFO
	.align		4
.L_13:
        /*0008*/ 	.byte	0x04, 0x17
        /*000a*/ 	.short	(.L_15 - .L_14)
.L_14:
        /*000c*/ 	.word	0x00000000
        /*0010*/ 	.short	0x0005
        /*0012*/ 	.short	0x0028
        /*0014*/ 	.byte	0x00, 0xf0, 0x21, 0x00


	//----- nvinfo : EIATTR_KPARAM_INFO
	.align		4
.L_15:
        /*0018*/ 	.byte	0x04, 0x17
        /*001a*/ 	.short	(.L_17 - .L_16)
.L_16:
        /*001c*/ 	.word	0x00000000
        /*0020*/ 	.short	0x0004
        /*0022*/ 	.short	0x0020
        /*0024*/ 	.byte	0x00, 0xf0, 0x21, 0x00


	//----- nvinfo : EIATTR_KPARAM_INFO
	.align		4
.L_17:
        /*0028*/ 	.byte	0x04, 0x17
        /*002a*/ 	.short	(.L_19 - .L_18)
.L_18:
        /*002c*/ 	.word	0x00000000
        /*0030*/ 	.short	0x0003
        /*0032*/ 	.short	0x0018
        /*0034*/ 	.byte	0x00, 0xf0, 0x21, 0x00


	//----- nvinfo : EIATTR_KPARAM_INFO
	.align		4
.L_19:
        /*0038*/ 	.byte	0x04, 0x17
        /*003a*/ 	.short	(.L_21 - .L_20)
.L_20:
        /*003c*/ 	.word	0x00000000
        /*0040*/ 	.short	0x0002
        /*0042*/ 	.short	0x0010
        /*0044*/ 	.byte	0x00, 0xf5, 0x21, 0x00


	//----- nvinfo : EIATTR_KPARAM_INFO
	.align		4
.L_21:
        /*0048*/ 	.byte	0x04, 0x17
        /*004a*/ 	.short	(.L_23 - .L_22)
.L_22:
        /*004c*/ 	.word	0x00000000
        /*0050*/ 	.short	0x0001
        /*0052*/ 	.short	0x0008
        /*0054*/ 	.byte	0x00, 0xf5, 0x21, 0x00


	//----- nvinfo : EIATTR_KPARAM_INFO
	.align		4
.L_23:
        /*0058*/ 	.byte	0x04, 0x17
        /*005a*/ 	.short	(.L_25 - .L_24)
.L_24:
        /*005c*/ 	.word	0x00000000
        /*0060*/ 	.short	0x0000
        /*0062*/ 	.short	0x0000
        /*0064*/ 	.byte	0x00, 0xf5, 0x21, 0x00


	//----- nvinfo : EIATTR_SPARSE_MMA_MASK
	.align		4
.L_25:
        /*0068*/ 	.byte	0x03, 0x50
        /*006a*/ 	.short	0x0000


	//----- nvinfo : EIATTR_MAXREG_COUNT
	.align		4
        /*006c*/ 	.byte	0x03, 0x1b
        /*006e*/ 	.short	0x00ff


	//----- nvinfo : EIATTR_NUM_BARRIERS
	.align		4
        /*0070*/ 	.byte	0x02, 0x4c
        /*0072*/ 	.byte	0x01
	.zero		1


	//----- nvinfo : EIATTR_MERCURY_ISA_VERSION
	.align		4
        /*0074*/ 	.byte	0x03, 0x5f
        /*0076*/ 	.short	0x0101


	//----- nvinfo : EIATTR_VRC_CTA_INIT_COUNT
	.align		4
        /*0078*/ 	.byte	0x02, 0x4a
	.zero		1
	.zero		1


	//----- nvinfo : EIATTR_EXIT_INSTR_OFFSETS
	.align		4
        /*007c*/ 	.byte	0x04, 0x1c
        /*007e*/ 	.short	(.L_27 - .L_26)


	//   ....[0]....
.L_26:
        /*0080*/ 	.word	0x000009c0


	//   ....[1]....
        /*0084*/ 	.word	0x00000a60


	//   ....[2]....
        /*0088*/ 	.word	0x00000ab0


	//----- nvinfo : EIATTR_CRS_STACK_SIZE
	.align		4
.L_27:
        /*008c*/ 	.byte	0x04, 0x1e
        /*008e*/ 	.short	(.L_29 - .L_28)
.L_28:
        /*0090*/ 	.word	0x00000000


	//----- nvinfo : EIATTR_CBANK_PARAM_SIZE
	.align		4
.L_29:
        /*0094*/ 	.byte	0x03, 0x19
        /*0096*/ 	.short	0x0030


	//----- nvinfo : EIATTR_PARAM_CBANK
	.align		4
        /*0098*/ 	.byte	0x04, 0x0a
        /*009a*/ 	.short	(.L_31 - .L_30)
	.align		4
.L_30:
        /*009c*/ 	.word	index@(.nv.constant0.device_scan)
        /*00a0*/ 	.short	0x0380
        /*00a2*/ 	.short	0x0030


	//----- nvinfo : EIATTR_SW_WAR
	.align		4
.L_31:
        /*00a4*/ 	.byte	0x04, 0x36
        /*00a6*/ 	.short	(.L_33 - .L_32)
.L_32:
        /*00a8*/ 	.word	0x00000008
.L_33:


//--------------------- .nv.info.device_add_block_sums --------------------------
	.section	.nv.info.device_add_block_sums,"",@"SHT_CUDA_INFO"
	.sectionflags	@""
	.align	4


	//----- nvinfo : EIATTR_CUDA_API_VERSION
	.align		4
        /*0000*/ 	.byte	0x04, 0x37
        /*0002*/ 	.short	(.L_35 - .L_34)
.L_34:
        /*0004*/ 	.word	0x00000082


	//----- nvinfo : EIATTR_KPARAM_INFO
	.align		4
.L_35:
        /*0008*/ 	.byte	0x04, 0x17
        /*000a*/ 	.short	(.L_37 - .L_36)
.L_36:
        /*000c*/ 	.word	0x00000000
        /*0010*/ 	.short	0x0003
        /*0012*/ 	.short	0x0018
        /*0014*/ 	.byte	0x00, 0xf0, 0x21, 0x00


	//----- nvinfo : EIATTR_KPARAM_INFO
	.align		4
.L_37:
        /*0018*/ 	.byte	0x04, 0x17
        /*001a*/ 	.short	(.L_39 - .L_38)
.L_38:
        /*001c*/ 	.word	0x00000000
        /*0020*/ 	.short	0x0002
        /*0022*/ 	.short	0x0010
        /*0024*/ 	.byte	0x00, 0xf5, 0x21, 0x00


	//----- nvinfo : EIATTR_KPARAM_INFO
	.align		4
.L_39:
        /*0028*/ 	.byte	0x04, 0x17
        /*002a*/ 	.short	(.L_41 - .L_40)
.L_40:
        /*002c*/ 	.word	0x00000000
        /*0030*/ 	.short	0x0001
        /*0032*/ 	.short	0x0008
        /*0034*/ 	.byte	0x00, 0xf5, 0x21, 0x00


	//----- nvinfo : EIATTR_KPARAM_INFO
	.align		4
.L_41:
        /*0038*/ 	.byte	0x04, 0x17
        /*003a*/ 	.short	(.L_43 - .L_42)
.L_42:
        /*003c*/ 	.word	0x00000000
        /*0040*/ 	.short	0x0000
        /*0042*/ 	.short	0x0000
        /*0044*/ 	.byte	0x00, 0xf5, 0x21, 0x00


	//----- nvinfo : EIATTR_SPARSE_MMA_MASK
	.align		4
.L_43:
        /*0048*/ 	.byte	0x03, 0x50
        /*004a*/ 	.short	0x0000


	//----- nvinfo : EIATTR_MAXREG_COUNT
	.align		4
        /*004c*/ 	.byte	0x03, 0x1b
        /*004e*/ 	.short	0x00ff


	//----- nvinfo : EIATTR_MERCURY_ISA_VERSION
	.align		4
        /*0050*/ 	.byte	0x03, 0x5f
        /*0052*/ 	.short	0x0101


	//----- nvinfo : EIATTR_VRC_CTA_INIT_COUNT
	.align		4
        /*0054*/ 	.byte	0x02, 0x4a
	.zero		1
	.zero		1


	//----- nvinfo : EIATTR_EXIT_INSTR_OFFSETS
	.align		4
        /*0058*/ 	.byte	0x04, 0x1c
        /*005a*/ 	.short	(.L_45 - .L_44)


	//   ....[0]....
.L_44:
        /*005c*/ 	.word	0x000000a0


	//   ....[1]....
        /*0060*/ 	.word	0x000001c0


	//   ....[2]....
        /*0064*/ 	.word	0x00000260


	//----- nvinfo : EIATTR_CBANK_PARAM_SIZE
	.align		4
.L_45:
        /*0068*/ 	.byte	0x03, 0x19
        /*006a*/ 	.short	0x0020


	//----- nvinfo : EIATTR_PARAM_CBANK
	.align		4
        /*006c*/ 	.byte	0x04, 0x0a
        /*006e*/ 	.short	(.L_47 - .L_46)
	.align		4
.L_46:
        /*0070*/ 	.word	index@(.nv.constant0.device_add_block_sums)
        /*0074*/ 	.short	0x0380
        /*0076*/ 	.short	0x0020


	//----- nvinfo : EIATTR_SW_WAR
	.align		4
.L_47:
        /*0078*/ 	.byte	0x04, 0x36
        /*007a*/ 	.short	(.L_49 - .L_48)
.L_48:
        /*007c*/ 	.word	0x00000008
.L_49:


//--------------------- .nv.callgraph             --------------------------
	.section	.nv.callgraph,"",@"SHT_CUDA_CALLGRAPH"
	.align	4
	.sectionentsize	8
	.align		4
        /*0000*/ 	.word	0x00000000
	.align		4
        /*0004*/ 	.word	0xffffffff
	.align		4
        /*0008*/ 	.word	0x00000000
	.align		4
        /*000c*/ 	.word	0xfffffffe
	.align		4
        /*0010*/ 	.word	0x00000000
	.align		4
        /*0014*/ 	.word	0xfffffffd
	.align		4
        /*0018*/ 	.word	0x00000000
	.align		4
        /*001c*/ 	.word	0xfffffffc


//--------------------- .text.device_scan         --------------------------
	.section	.text.device_scan,"ax",@progbits
	.align	128
        .global         device_scan
        .type           device_scan,@function
        .size           device_scan,(.L_x_14 - device_scan)
        .other          device_scan,@"STO_CUDA_ENTRY STV_DEFAULT"
device_scan:
.text.device_scan:
[----:B------:R-:W-:Y:S01]  /*0000*/  LDC R1, c[0x0][0x37c] ;  /* 0x0000df00ff017b82 */ /* 0x000fe20000000800 */
[----:B------:R-:W0:Y:S07]  /*0010*/  S2R R4, SR_TID.X ;  /* 0x0000000000047919 */ /* 0x000e2e0000002100 */
[----:B------:R-:W0:Y:S01]  /*0020*/  LDC.64 R12, c[0x0][0x3a8] ;  /* 0x0000ea00ff0c7b82 */ /* 0x000e220000000a00 */
[----:B------:R-:W-:Y:S01]  /*0030*/  UMOV UR4, 0x400 ;  /* 0x0000040000047882 */ /* 0x000fe20000000000 */
[----:B------:R-:W-:Y:S01]  /*0040*/  IMAD.MOV.U32 R5, RZ, RZ, RZ ;  /* 0x000000ffff057224 */ /* 0x000fe200078e00ff */
[----:B------:R-:W1:Y:S01]  /*0050*/  LDCU.64 UR12, c[0x0][0x358] ;  /* 0x00006b00ff0c77ac */ /* 0x000e620008000a00 */
[----:B------:R-:W-:Y:S04]  /*0060*/  BSSY.RECONVERGENT B0, `(.L_x_0) ;  /* 0x000002d000007945 */ /* 0x000fe80003800200 */
[----:B------:R-:W2:Y:S08]  /*0070*/  LDC.64 R8, c[0x0][0x3a0] ;  /* 0x0000e800ff087b82 */ /* 0x000eb00000000a00 */
[----:B------:R-:W3:Y:S08]  /*0080*/  S2UR UR6, SR_CgaCtaId ;  /* 0x00000000000679c3 */ /* 0x000ef00000008800 */
[----:B------:R-:W4:Y:S01]  /*0090*/  LDC R7, c[0x0][0x360] ;  /* 0x0000d800ff077b82 */ /* 0x000f220000000800 */
[----:B0-----:R-:W-:-:S07]  /*00a0*/  IADD3 R3, P0, PT, R4, R12, RZ ;  /* 0x0000000c04037210 */ /* 0x001fce0007f1e0ff */
[----:B------:R-:W0:Y:S01]  /*00b0*/  S2UR UR10, SR_CTAID.X ;  /* 0x00000000000a79c3 */ /* 0x000e220000002500 */
[----:B------:R-:W-:Y:S02]  /*00c0*/  SHF.R.U32.HI R10, RZ, 0x3, R4 ;  /* 0x00000003ff0a7819 */ /* 0x000fe40000011604 */
[----:B--2---:R-:W-:Y:S01]  /*00d0*/  ISETP.GE.U32.AND P1, PT, R3, R8, PT ;  /* 0x000000080300720c */ /* 0x004fe20003f26070 */
[----:B------:R-:W-:Y:S01]  /*00e0*/  IMAD.X R0, RZ, RZ, R13, P0 ;  /* 0x000000ffff007224 */ /* 0x000fe200000e060d */
[----:B------:R-:W-:Y:S01]  /*00f0*/  ISETP.GE.U32.AND P0, PT, R12, 0x2, PT ;  /* 0x000000020c00780c */ /* 0x000fe20003f06070 */
[----:B---3--:R-:W-:-:S03]  /*0100*/  ULEA UR6, UR6, UR4, 0x18 ;  /* 0x0000000406067291 */ /* 0x008fc6000f8ec0ff */
[----:B------:R-:W-:Y:S01]  /*0110*/  ISETP.GE.U32.AND.EX P1, PT, R0, R9, PT, P1 ;  /* 0x000000090000720c */ /* 0x000fe20003f26110 */
[----:B------:R-:W2:Y:S01]  /*0120*/  LDCU.64 UR4, c[0x0][0x398] ;  /* 0x00007300ff0477ac */ /* 0x000ea20008000a00 */
[----:B------:R-:W-:Y:S02]  /*0130*/  ISETP.GE.U32.AND.EX P0, PT, R13, RZ, PT, P0 ;  /* 0x000000ff0d00720c */ /* 0x000fe40003f06100 */
[C---:B------:R-:W-:Y:S01]  /*0140*/  LEA R0, R4.reuse, UR6, 0x2 ;  /* 0x0000000604007c11 */ /* 0x040fe2000f8e10ff */
[----:B----4-:R-:W-:-:S04]  /*0150*/  IMAD.IADD R11, R4, 0x1, R7 ;  /* 0x00000001040b7824 */ /* 0x010fc800078e0207 */
[--C-:B------:R-:W-:Y:S01]  /*0160*/  IMAD R6, R7, 0x4, R0.reuse ;  /* 0x0000000407067824 */ /* 0x100fe200078e0200 */
[----:B------:R3:W-:Y:S03]  /*0170*/  STS [R0], RZ ;  /* 0x000000ff00007388 */ /* 0x0007e60000000800 */
[C---:B------:R-:W-:Y:S02]  /*0180*/  @!P1 IMAD R8, R12.reuse, 0x4, R0 ;  /* 0x000000040c089824 */ /* 0x040fe400078e0200 */
[----:B0-----:R-:W-:Y:S01]  /*0190*/  IMAD.WIDE.U32 R2, R12, UR10, R4 ;  /* 0x0000000a0c027c25 */ /* 0x001fe2000f8e0004 */
[----:B------:R0:W-:Y:S01]  /*01a0*/  STS [R6], RZ ;  /* 0x000000ff06007388 */ /* 0x0001e20000000800 */
[----:B------:R-:W-:Y:S02]  /*01b0*/  SHF.R.U32.HI R12, RZ, 0x3, R11 ;  /* 0x00000003ff0c7819 */ /* 0x000fe4000001160b */
[----:B------:R-:W-:Y:S01]  /*01c0*/  IMAD R9, R13, UR10, R3 ;  /* 0x0000000a0d097c24 */ /* 0x000fe2000f8e0203 */
[----:B------:R4:W-:Y:S01]  /*01d0*/  @!P1 STS [R8], RZ ;  /* 0x000000ff08009388 */ /* 0x0009e20000000800 */
[----:B------:R-:W-:Y:S01]  /*01e0*/  BAR.SYNC.DEFER_BLOCKING 0x0 ;  /* 0x0000000000007b1d */ /* 0x000fe20000010000 */
[----:B--2---:R-:W-:-:S02]  /*01f0*/  ISETP.GE.U32.AND P1, PT, R2, UR4, PT ;  /* 0x0000000402007c0c */ /* 0x004fc4000bf26070 */
[----:B------:R-:W-:Y:S02]  /*0200*/  LOP3.LUT R11, R10, 0x7c, RZ, 0xc0, !PT ;  /* 0x0000007c0a0b7812 */ /* 0x000fe400078ec0ff */
[----:B------:R-:W-:Y:S02]  /*0210*/  ISETP.GE.U32.AND.EX P1, PT, R9, UR5, PT, P1 ;  /* 0x0000000509007c0c */ /* 0x000fe4000bf26110 */
[----:B------:R-:W-:Y:S01]  /*0220*/  LOP3.LUT R13, R12, 0x1fc, RZ, 0xc0, !PT ;  /* 0x000001fc0c0d7812 */ /* 0x000fe200078ec0ff */
[----:B---3--:R-:W-:-:S04]  /*0230*/  IMAD.IADD R0, R0, 0x1, R11 ;  /* 0x0000000100007824 */ /* 0x008fc800078e020b */
[----:B0-----:R-:W-:-:S06]  /*0240*/  IMAD.IADD R6, R6, 0x1, R13 ;  /* 0x0000000106067824 */ /* 0x001fcc00078e020d */
[----:B-1--4-:R-:W-:Y:S05]  /*0250*/  @P1 BRA `(.L_x_1) ;  /* 0x0000000000341947 */ /* 0x012fea0003800000 */
[----:B------:R-:W0:Y:S01]  /*0260*/  LDCU.64 UR8, c[0x0][0x388] ;  /* 0x00007100ff0877ac */ /* 0x000e220008000a00 */
[----:B------:R-:W-:-:S04]  /*0270*/  IADD3 R8, P2, PT, R7, R2, RZ ;  /* 0x0000000207087210 */ /* 0x000fc80007f5e0ff */
[----:B------:R-:W-:Y:S01]  /*0280*/  ISETP.GE.U32.AND P1, PT, R8, UR4, PT ;  /* 0x0000000408007c0c */ /* 0x000fe2000bf26070 */
[----:B------:R-:W-:-:S05]  /*0290*/  IMAD.X R8, RZ, RZ, R9, P2 ;  /* 0x000000ffff087224 */ /* 0x000fca00010e0609 */
[----:B------:R-:W-:Y:S02]  /*02a0*/  ISETP.GE.U32.AND.EX P1, PT, R8, UR5, PT, P1 ;  /* 0x0000000508007c0c */ /* 0x000fe4000bf26110 */
[----:B0-----:R-:W-:-:S04]  /*02b0*/  LEA R10, P2, R2, UR8, 0x2 ;  /* 0x00000008020a7c11 */ /* 0x001fc8000f8410ff */
[----:B------:R-:W-:-:S07]  /*02c0*/  LEA.HI.X R11, R2, UR9, R9, 0x2, P2 ;  /* 0x00000009020b7c11 */ /* 0x000fce00090f1409 */
[----:B------:R-:W-:-:S04]  /*02d0*/  @!P1 LEA R12, P2, R7, R10, 0x2 ;  /* 0x0000000a070c9211 */ /* 0x000fc800078410ff */
[----:B------:R-:W-:Y:S02]  /*02e0*/  @!P1 LEA.HI.X R13, R7, R11, RZ, 0x2, P2 ;  /* 0x0000000b070d9211 */ /* 0x000fe400010f14ff */
[----:B------:R-:W2:Y:S04]  /*02f0*/  LDG.E R11, desc[UR12][R10.64] ;  /* 0x0000000c0a0b7981 */ /* 0x000ea8000c1e1900 */
[----:B------:R-:W3:Y:S04]  /*0300*/  @!P1 LDG.E R13, desc[UR12][R12.64] ;  /* 0x0000000c0c0d9981 */ /* 0x000ee8000c1e1900 */
[----:B--2---:R0:W-:Y:S04]  /*0310*/  STS [R0], R11 ;  /* 0x0000000b00007388 */ /* 0x0041e80000000800 */
[----:B---3--:R0:W-:Y:S02]  /*0320*/  @!P1 STS [R6], R13 ;  /* 0x0000000d06009388 */ /* 0x0081e40000000800 */
.L_x_1:
[----:B------:R-:W-:Y:S05]  /*0330*/  BSYNC.RECONVERGENT B0 ;  /* 0x0000000000007941 */ /* 0x000fea0003800200 */
.L_x_0:
[----:B------:R-:W-:Y:S01]  /*0340*/  UMOV UR11, 0x1 ;  /* 0x00000001000b7882 */ /* 0x000fe20000000000 */
[----:B------:R-:W-:Y:S01]  /*0350*/  UMOV UR5, URZ ;  /* 0x000000ff00057c82 */ /* 0x000fe20008000000 */
[----:B------:R-:W-:Y:S05]  /*0360*/  @!P0 BRA `(.L_x_2) ;  /* 0x0000000000948947 */ /* 0x000fea0003800000 */
[----:B------:R-:W1:Y:S01]  /*0370*/  LDCU.64 UR8, c[0x0][0x3a8] ;  /* 0x00007500ff0877ac */ /* 0x000e620008000a00 */
[----:B------:R-:W-:Y:S01]  /*0380*/  UMOV UR11, 0x1 ;  /* 0x00000001000b7882 */ /* 0x000fe20000000000 */
[----:B------:R-:W-:-:S05]  /*0390*/  UMOV UR5, URZ ;  /* 0x000000ff00057c82 */ /* 0x000fca0008000000 */
.L_x_5:
[----:B-1----:R-:W-:Y:S01]  /*03a0*/  USHF.R.U32.HI UR7, URZ, 0x1, UR9 ;  /* 0x00000001ff077899 */ /* 0x002fe20008011609 */
[----:B------:R-:W-:Y:S01]  /*03b0*/  BAR.SYNC.DEFER_BLOCKING 0x0 ;  /* 0x0000000000007b1d */ /* 0x000fe20000010000 */
[----:B------:R-:W-:-:S04]  /*03c0*/  USHF.R.U64 UR4, UR8, 0x1, UR9 ;  /* 0x0000000108047899 */ /* 0x000fc80008001209 */
[----:B------:R-:W-:Y:S01]  /*03d0*/  IMAD.U32 R8, RZ, RZ, UR7 ;  /* 0x00000007ff087e24 */ /* 0x000fe2000f8e00ff */
[----:B------:R-:W-:Y:S01]  /*03e0*/  BSSY.RECONVERGENT B0, `(.L_x_3) ;  /* 0x0000016000007945 */ /* 0x000fe20003800200 */
[----:B------:R-:W-:-:S04]  /*03f0*/  ISETP.LT.U32.AND P0, PT, R4, UR4, PT ;  /* 0x0000000404007c0c */ /* 0x000fc8000bf01070 */
[----:B------:R-:W-:-:S13]  /*0400*/  ISETP.GT.U32.AND.EX P0, PT, R8, RZ, PT, P0 ;  /* 0x000000ff0800720c */ /* 0x000fda0003f04100 */
[----:B------:R-:W-:Y:S05]  /*0410*/  @!P0 BRA `(.L_x_4) ;  /* 0x0000000000488947 */ /* 0x000fea0003800000 */
[----:B0-----:R-:W-:-:S04]  /*0420*/  IMAD.WIDE.U32 R10, R4, UR11, RZ ;  /* 0x0000000b040a7c25 */ /* 0x001fc8000f8e00ff */
[----:B------:R-:W-:Y:S01]  /*0430*/  IMAD R13, R4, UR5, R11 ;  /* 0x00000005040d7c24 */ /* 0x000fe2000f8e020b */
[----:B------:R-:W-:-:S04]  /*0440*/  LEA R15, P0, R10, UR11, 0x1 ;  /* 0x0000000b0a0f7c11 */ /* 0x000fc8000f8008ff */
[----:B------:R-:W-:Y:S02]  /*0450*/  LEA.HI.X R13, R10, UR5, R13, 0x1, P0 ;  /* 0x000000050a0d7c11 */ /* 0x000fe400080f0c0d */
[----:B------:R-:W-:-:S04]  /*0460*/  IADD3 R8, P0, PT, R15, -0x1, RZ ;  /* 0xffffffff0f087810 */ /* 0x000fc80007f1e0ff */
[----:B------:R-:W-:Y:S02]  /*0470*/  IADD3.X R13, PT, PT, R13, -0x1, RZ, P0, !PT ;  /* 0xffffffff0d0d7810 */ /* 0x000fe400007fe4ff */
[C---:B------:R-:W-:Y:S02]  /*0480*/  IADD3 R10, P0, PT, R8.reuse, UR11, RZ ;  /* 0x0000000b080a7c10 */ /* 0x040fe4000ff1e0ff */
[----:B------:R-:W-:Y:S02]  /*0490*/  SHF.R.U64 R8, R8, 0x5, R13 ;  /* 0x0000000508087819 */ /* 0x000fe4000000120d */
[----:B------:R-:W-:-:S03]  /*04a0*/  IADD3.X R11, PT, PT, R13, UR5, RZ, P0, !PT ;  /* 0x000000050d0b7c10 */ /* 0x000fc600087fe4ff */
[----:B------:R-:W-:Y:S01]  /*04b0*/  IMAD.IADD R8, R8, 0x1, R15 ;  /* 0x0000000108087824 */ /* 0x000fe200078e020f */
[----:B------:R-:W-:-:S04]  /*04c0*/  SHF.R.U64 R10, R10, 0x5, R11 ;  /* 0x000000050a0a7819 */ /* 0x000fc8000000120b */
[----:B------:R-:W-:Y:S02]  /*04d0*/  IADD3 R10, PT, PT, R10, UR11, R15 ;  /* 0x0000000b0a0a7c10 */ /* 0x000fe4000fffe00f */
[----:B------:R-:W-:Y:S02]  /*04e0*/  LEA R8, R8, UR6, 0x2 ;  /* 0x0000000608087c11 */ /* 0x000fe4000f8e10ff */
[----:B------:R-:W-:-:S04]  /*04f0*/  LEA R10, R10, UR6, 0x2 ;  /* 0x000000060a0a7c11 */ /* 0x000fc8000f8e10ff */
[----:B------:R-:W-:Y:S04]  /*0500*/  LDS R8, [R8+-0x4] ;  /* 0xfffffc0008087984 */ /* 0x000fe80000000800 */
[----:B------:R-:W0:Y:S02]  /*0510*/  LDS R11, [R10+-0x4] ;  /* 0xfffffc000a0b7984 */ /* 0x000e240000000800 */
[----:B0-----:R-:W-:-:S05]  /*0520*/  IMAD.IADD R11, R8, 0x1, R11 ;  /* 0x00000001080b7824 */ /* 0x001fca00078e020b */
[----:B------:R1:W-:Y:S02]  /*0530*/  STS [R10+-0x4], R11 ;  /* 0xfffffc0b0a007388 */ /* 0x0003e40000000800 */
.L_x_4:
[----:B------:R-:W-:Y:S05]  /*0540*/  BSYNC.RECONVERGENT B0 ;  /* 0x0000000000007941 */ /* 0x000fea0003800200 */
.L_x_3:
[----:B------:R-:W-:Y:S02]  /*0550*/  UISETP.GT.U32.AND UP0, UPT, UR8, 0x3, UPT ;  /* 0x000000030800788c */ /* 0x000fe4000bf04070 */
[----:B------:R-:W-:Y:S02]  /*0560*/  USHF.L.U64.HI UR5, UR11, 0x1, UR5 ;  /* 0x000000010b057899 */ /* 0x000fe40008010205 */
[----:B------:R-:W-:Y:S02]  /*0570*/  UISETP.GT.U32.AND.EX UP0, UPT, UR9, URZ, UPT, UP0 ;  /* 0x000000ff0900728c */ /* 0x000fe4000bf04100 */
[----:B------:R-:W-:Y:S01]  /*0580*/  USHF.L.U32 UR11, UR11, 0x1, URZ ;  /* 0x000000010b0b7899 */ /* 0x000fe200080006ff */
[----:B------:R-:W-:Y:S01]  /*0590*/  UMOV UR8, UR4 ;  /* 0x0000000400087c82 */ /* 0x000fe20008000000 */
[----:B------:R-:W-:-:S05]  /*05a0*/  UMOV UR9, UR7 ;  /* 0x0000000700097c82 */ /* 0x000fca0008000000 */
[----:B------:R-:W-:Y:S05]  /*05b0*/  BRA.U UP0, `(.L_x_5) ;  /* 0xfffffffd00787547 */ /* 0x000fea000b83ffff */
.L_x_2:
[----:B------:R-:W-:Y:S01]  /*05c0*/  ISETP.NE.AND P0, PT, R4, RZ, PT ;  /* 0x000000ff0400720c */ /* 0x000fe20003f05270 */
[----:B------:R-:W-:-:S12]  /*05d0*/  BSSY.RECONVERGENT B0, `(.L_x_6) ;  /* 0x0000010000007945 */ /* 0x000fd80003800200 */
[----:B------:R-:W-:Y:S05]  /*05e0*/  @P0 BRA `(.L_x_7) ;  /* 0x0000000000380947 */ /* 0x000fea0003800000 */
[----:B------:R-:W2:Y:S02]  /*05f0*/  LDCU.64 UR8, c[0x0][0x3a8] ;  /* 0x00007500ff0877ac */ /* 0x000ea40008000a00 */
[----:B--2---:R-:W-:-:S04]  /*0600*/  UIADD3 UR4, UP0, UPT, UR8, -0x1, URZ ;  /* 0xffffffff08047890 */ /* 0x004fc8000ff1e0ff */
[----:B------:R-:W-:-:S04]  /*0610*/  UIADD3.X UR7, UPT, UPT, UR9, -0x1, URZ, UP0, !UPT ;  /* 0xffffffff09077890 */ /* 0x000fc800087fe4ff */
[----:B------:R-:W-:-:S04]  /*0620*/  USHF.R.U64 UR4, UR4, 0x5, UR7 ;  /* 0x0000000504047899 */ /* 0x000fc80008001207 */
[----:B------:R-:W-:Y:S01]  /*0630*/  UIADD3 UR4, UPT, UPT, UR4, UR8, URZ ;  /* 0x0000000804047290 */ /* 0x000fe2000fffe0ff */
[----:B------:R-:W2:Y:S03]  /*0640*/  LDCU.64 UR8, c[0x0][0x390] ;  /* 0x00007200ff0877ac */ /* 0x000ea60008000a00 */
[----:B------:R-:W-:-:S09]  /*0650*/  ULEA UR4, UR4, UR6, 0x2 ;  /* 0x0000000604047291 */ /* 0x000fd2000f8e10ff */
[----:B0-----:R-:W0:Y:S04]  /*0660*/  LDS R13, [UR4+-0x4] ;  /* 0xfffffc04ff0d7984 */ /* 0x001e280008000800 */
[----:B------:R-:W-:Y:S01]  /*0670*/  STS [UR4+-0x4], RZ ;  /* 0xfffffcffff007988 */ /* 0x000fe20008000804 */
[----:B--2---:R-:W-:-:S04]  /*0680*/  ULEA UR7, UP0, UR10, UR8, 0x2 ;  /* 0x000000080a077291 */ /* 0x004fc8000f8010ff */
[----:B------:R-:W-:Y:S02]  /*0690*/  ULEA.HI.X UR8, UR10, UR9, URZ, 0x2, UP0 ;  /* 0x000000090a087291 */ /* 0x000fe400080f14ff */
[----:B-1----:R-:W-:-:S04]  /*06a0*/  IMAD.U32 R10, RZ, RZ, UR7 ;  /* 0x00000007ff0a7e24 */ /* 0x002fc8000f8e00ff */
[----:B------:R-:W-:-:S05]  /*06b0*/  IMAD.U32 R11, RZ, RZ, UR8 ;  /* 0x00000008ff0b7e24 */ /* 0x000fca000f8e00ff */
[----:B0-----:R2:W-:Y:S02]  /*06c0*/  STG.E desc[UR12][R10.64], R13 ;  /* 0x0000000d0a007986 */ /* 0x0015e4000c10190c */
.L_x_7:
[----:B------:R-:W-:Y:S05]  /*06d0*/  BSYNC.RECONVERGENT B0 ;  /* 0x0000000000007941 */ /* 0x000fea0003800200 */
.L_x_6:
[----:B------:R-:W3:Y:S02]  /*06e0*/  LDCU.64 UR8, c[0x0][0x3a8] ;  /* 0x00007500ff0877ac */ /* 0x000ee40008000a00 */
[----:B---3--:R-:W-:-:S04]  /*06f0*/  UISETP.GE.U32.AND UP0, UPT, UR8, 0x2, UPT ;  /* 0x000000020800788c */ /* 0x008fc8000bf06070 */
[----:B------:R-:W-:-:S09]  /*0700*/  UISETP.GE.U32.AND.EX UP0, UPT, UR9, URZ, UPT, UP0 ;  /* 0x000000ff0900728c */ /* 0x000fd2000bf06100 */
[----:B------:R-:W-:Y:S05]  /*0710*/  BRA.U !UP0, `(.L_x_8) ;  /* 0x0000000108987547 */ /* 0x000fea000b800000 */
[----:B------:R-:W-:Y:S01]  /*0720*/  IMAD.SHL.U32 R8, R4, 0x2, RZ ;  /* 0x0000000204087824 */ /* 0x000fe200078e00ff */
[----:B------:R-:W-:Y:S01]  /*0730*/  SHF.R.U32.HI R12, RZ, 0x1f, R4 ;  /* 0x0000001fff0c7819 */ /* 0x000fe20000011604 */
[----:B------:R-:W3:Y:S03]  /*0740*/  LDCU.64 UR8, c[0x0][0x3a8] ;  /* 0x00007500ff0877ac */ /* 0x000ee60008000a00 */
[----:B------:R-:W-:Y:S01]  /*0750*/  LOP3.LUT R15, R8, 0x1, RZ, 0xfc, !PT ;  /* 0x00000001080f7812 */ /* 0x000fe200078efcff */
[----:B------:R-:W-:Y:S01]  /*0760*/  UMOV UR7, 0x1 ;  /* 0x0000000100077882 */ /* 0x000fe20000000000 */
[----:B------:R-:W-:-:S05]  /*0770*/  UMOV UR4, URZ ;  /* 0x000000ff00047c82 */ /* 0x000fca0008000000 */
.L_x_11:
[----:B----4-:R-:W-:Y:S01]  /*0780*/  IMAD.U32 R8, RZ, RZ, UR4 ;  /* 0x00000004ff087e24 */ /* 0x010fe2000f8e00ff */
[----:B------:R-:W-:Y:S01]  /*0790*/  BAR.SYNC.DEFER_BLOCKING 0x0 ;  /* 0x0000000000007b1d */ /* 0x000fe20000010000 */
[----:B------:R-:W-:Y:S01]  /*07a0*/  ISETP.LT.U32.AND P0, PT, R4, UR7, PT ;  /* 0x0000000704007c0c */ /* 0x000fe2000bf01070 */
[----:B------:R-:W-:Y:S02]  /*07b0*/  USHF.L.U64.HI UR4, UR7, 0x1, UR4 ;  /* 0x0000000107047899 */ /* 0x000fe40008010204 */
[----:B------:R-:W-:Y:S01]  /*07c0*/  USHF.R.U64 UR11, UR11, 0x1, UR5 ;  /* 0x000000010b0b7899 */ /* 0x000fe20008001205 */
[----:B------:R-:W-:Y:S01]  /*07d0*/  ISETP.GT.U32.AND.EX P0, PT, R8, RZ, PT, P0 ;  /* 0x000000ff0800720c */ /* 0x000fe20003f04100 */
[----:B------:R-:W-:Y:S01]  /*07e0*/  USHF.L.U32 UR7, UR7, 0x1, URZ ;  /* 0x0000000107077899 */ /* 0x000fe200080006ff */
[----:B------:R-:W-:Y:S01]  /*07f0*/  BSSY.RECONVERGENT B0, `(.L_x_9) ;  /* 0x0000015000007945 */ /* 0x000fe20003800200 */
[----:B------:R-:W-:-:S10]  /*0800*/  USHF.R.U32.HI UR5, URZ, 0x1, UR5 ;  /* 0x00000001ff057899 */ /* 0x000fd40008011605 */
[----:B------:R-:W-:Y:S05]  /*0810*/  @!P0 BRA `(.L_x_10) ;  /* 0x0000000000488947 */ /* 0x000fea0003800000 */
[C---:B0-2---:R-:W-:Y:S02]  /*0820*/  IMAD R13, R15.reuse, UR5, RZ ;  /* 0x000000050f0d7c24 */ /* 0x045fe4000f8e02ff */
[----:B-1----:R-:W-:-:S04]  /*0830*/  IMAD.WIDE.U32 R10, R15, UR11, RZ ;  /* 0x0000000b0f0a7c25 */ /* 0x002fc8000f8e00ff */
[----:B------:R-:W-:Y:S01]  /*0840*/  IMAD R17, R12, UR11, R13 ;  /* 0x0000000b0c117c24 */ /* 0x000fe2000f8e020d */
[----:B------:R-:W-:-:S04]  /*0850*/  IADD3 R13, P0, PT, R10, -0x1, RZ ;  /* 0xffffffff0a0d7810 */ /* 0x000fc80007f1e0ff */
[----:B------:R-:W-:Y:S02]  /*0860*/  IADD3.X R14, PT, PT, R11, -0x1, R17, P0, !PT ;  /* 0xffffffff0b0e7810 */ /* 0x000fe400007fe411 */
[C---:B------:R-:W-:Y:S02]  /*0870*/  IADD3 R11, P0, PT, R13.reuse, UR11, RZ ;  /* 0x0000000b0d0b7c10 */ /* 0x040fe4000ff1e0ff */
[----:B------:R-:W-:Y:S02]  /*0880*/  SHF.R.U64 R13, R13, 0x5, R14 ;  /* 0x000000050d0d7819 */ /* 0x000fe4000000120e */
[----:B------:R-:W-:-:S04]  /*0890*/  IADD3.X R8, PT, PT, R14, UR5, RZ, P0, !PT ;  /* 0x000000050e087c10 */ /* 0x000fc800087fe4ff */
[----:B------:R-:W-:Y:S01]  /*08a0*/  SHF.R.U64 R11, R11, 0x5, R8 ;  /* 0x000000050b0b7819 */ /* 0x000fe20000001208 */
[----:B------:R-:W-:-:S03]  /*08b0*/  IMAD.IADD R8, R13, 0x1, R10 ;  /* 0x000000010d087824 */ /* 0x000fc600078e020a */
[----:B------:R-:W-:Y:S02]  /*08c0*/  IADD3 R10, PT, PT, R11, UR11, R10 ;  /* 0x0000000b0b0a7c10 */ /* 0x000fe4000fffe00a */
[----:B------:R-:W-:Y:S02]  /*08d0*/  LEA R8, R8, UR6, 0x2 ;  /* 0x0000000608087c11 */ /* 0x000fe4000f8e10ff */
[----:B------:R-:W-:-:S03]  /*08e0*/  LEA R11, R10, UR6, 0x2 ;  /* 0x000000060a0b7c11 */ /* 0x000fc6000f8e10ff */
[----:B------:R-:W-:Y:S04]  /*08f0*/  LDS R10, [R8+-0x4] ;  /* 0xfffffc00080a7984 */ /* 0x000fe80000000800 */
[----:B------:R-:W0:Y:S02]  /*0900*/  LDS R13, [R11+-0x4] ;  /* 0xfffffc000b0d7984 */ /* 0x000e240000000800 */
[----:B0-----:R-:W-:Y:S02]  /*0910*/  IMAD.IADD R10, R10, 0x1, R13 ;  /* 0x000000010a0a7824 */ /* 0x001fe400078e020d */
[----:B------:R4:W-:Y:S04]  /*0920*/  STS [R8+-0x4], R13 ;  /* 0xfffffc0d08007388 */ /* 0x0009e80000000800 */
[----:B------:R4:W-:Y:S02]  /*0930*/  STS [R11+-0x4], R10 ;  /* 0xfffffc0a0b007388 */ /* 0x0009e40000000800 */
.L_x_10:
[----:B---3--:R-:W-:Y:S05]  /*0940*/  BSYNC.RECONVERGENT B0 ;  /* 0x0000000000007941 */ /* 0x008fea0003800200 */
.L_x_9:
[----:B------:R-:W-:-:S04]  /*0950*/  UISETP.GE.U32.AND UP0, UPT, UR7, UR8, UPT ;  /* 0x000000080700728c */ /* 0x000fc8000bf06070 */
[----:B------:R-:W-:-:S09]  /*0960*/  UISETP.GE.U32.AND.EX UP0, UPT, UR4, UR9, UPT, UP0 ;  /* 0x000000090400728c */ /* 0x000fd2000bf06100 */
[----:B------:R-:W-:Y:S05]  /*0970*/  BRA.U !UP0, `(.L_x_11) ;  /* 0xfffffffd08807547 */ /* 0x000fea000b83ffff */
.L_x_8:
[----:B------:R-:W3:Y:S01]  /*0980*/  LDCU.64 UR14, c[0x0][0x398] ;  /* 0x00007300ff0e77ac */ /* 0x000ee20008000a00 */
[----:B------:R-:W-:Y:S01]  /*0990*/  BAR.SYNC.DEFER_BLOCKING 0x0 ;  /* 0x0000000000007b1d */ /* 0x000fe20000010000 */
[----:B---3--:R-:W-:-:S04]  /*09a0*/  ISETP.GE.U32.AND P0, PT, R2, UR14, PT ;  /* 0x0000000e02007c0c */ /* 0x008fc8000bf06070 */
[----:B------:R-:W-:-:S13]  /*09b0*/  ISETP.GE.U32.AND.EX P0, PT, R9, UR15, PT, P0 ;  /* 0x0000000f09007c0c */ /* 0x000fda000bf06100 */
[----:B------:R-:W-:Y:S05]  /*09c0*/  @P0 EXIT ;  /* 0x000000000000094d */ /* 0x000fea0003800000 */
[----:B------:R-:W3:Y:S01]  /*09d0*/  LDS R3, [R0] ;  /* 0x0000000000037984 */ /* 0x000ee20000000800 */
[----:B------:R-:W5:Y:S01]  /*09e0*/  LDCU.64 UR4, c[0x0][0x380] ;  /* 0x00007000ff0477ac */ /* 0x000f620008000a00 */
[----:B------:R-:W-:-:S04]  /*09f0*/  IADD3 R4, P2, PT, R7, R2, RZ ;  /* 0x0000000207047210 */ /* 0x000fc80007f5e0ff */
[----:B------:R-:W-:Y:S01]  /*0a00*/  ISETP.GE.U32.AND P0, PT, R4, UR14, PT ;  /* 0x0000000e04007c0c */ /* 0x000fe2000bf06070 */
[----:B----4-:R-:W-:-:S05]  /*0a10*/  IMAD.X R8, RZ, RZ, R9, P2 ;  /* 0x000000ffff087224 */ /* 0x010fca00010e0609 */
[----:B------:R-:W-:Y:S02]  /*0a20*/  ISETP.GE.U32.AND.EX P0, PT, R8, UR15, PT, P0 ;  /* 0x0000000f08007c0c */ /* 0x000fe4000bf06100 */
[----:B-----5:R-:W-:-:S04]  /*0a30*/  LEA R4, P1, R2, UR4, 0x2 ;  /* 0x0000000402047c11 */ /* 0x020fc8000f8210ff */
[----:B------:R-:W-:-:S05]  /*0a40*/  LEA.HI.X R5, R2, UR5, R9, 0x2, P1 ;  /* 0x0000000502057c11 */ /* 0x000fca00088f1409 */
[----:B---3--:R3:W-:Y:S02]  /*0a50*/  STG.E desc[UR12][R4.64], R3 ;  /* 0x0000000304007986 */ /* 0x0087e4000c10190c */
[----:B------:R-:W-:Y:S05]  /*0a60*/  @P0 EXIT ;  /* 0x000000000000094d */ /* 0x000fea0003800000 */
[----:B------:R-:W4:Y:S01]  /*0a70*/  LDS R9, [R6] ;  /* 0x0000000006097984 */ /* 0x000f220000000800 */
[----:B------:R-:W-:-:S04]  /*0a80*/  LEA R2, P0, R7, R4, 0x2 ;  /* 0x0000000407027211 */ /* 0x000fc800078010ff */
[----:B---3--:R-:W-:-:S05]  /*0a90*/  LEA.HI.X R3, R7, R5, RZ, 0x2, P0 ;  /* 0x0000000507037211 */ /* 0x008fca00000f14ff */
[----:B----4-:R-:W-:Y:S01]  /*0aa0*/  STG.E desc[UR12][R2.64], R9 ;  /* 0x0000000902007986 */ /* 0x010fe2000c10190c */
[----:B------:R-:W-:Y:S05]  /*0ab0*/  EXIT ;  /* 0x000000000000794d */ /* 0x000fea0003800000 */
.L_x_12:
[----:B------:R-:W-:-:S00]  /*0ac0*/  BRA `(.L_x_12) ;  /* 0xfffffffc00fc7947 */ /* 0x000fc0000383ffff */
[----:B------:R-:W-:-:S00]  /*0ad0*/  NOP ;  /* 0x0000000000007918 */ /* 0x000fc00000000000 */
        /* <DEDUP_REMOVED lines=10> */
.L_x_14:


//--------------------- .text.device_add_block_sums --------------------------
	.section	.text.device_add_block_sums,"ax",@progbits
	.align	128
        .global         device_add_block_sums
        .type           device_add_block_sums,@function
        .size           device_add_block_sums,(.L_x_15 - device_add_block_sums)
        .other          device_add_block_sums,@"STO_CUDA_ENTRY STV_DEFAULT"
device_add_block_sums:
.text.device_add_block_sums:
[----:B------:R-:W-:Y:S01]  /*0000*/  LDC R1, c[0x0][0x37c] ;  /* 0x0000df00ff017b82 */ /* 0x000fe20000000800 */
[----:B------:R-:W0:Y:S01]  /*0010*/  S2R R5, SR_CTAID.X ;  /* 0x0000000000057919 */ /* 0x000e220000002500 */
[----:B------:R-:W0:Y:S01]  /*0020*/  LDCU UR6, c[0x0][0x360] ;  /* 0x00006c00ff0677ac */ /* 0x000e220008000800 */
[----:B------:R-:W1:Y:S01]  /*0030*/  S2R R3, SR_TID.X ;  /* 0x0000000000037919 */ /* 0x000e620000002100 */
[----:B------:R-:W2:Y:S01]  /*0040*/  LDCU.64 UR8, c[0x0][0x398] ;  /* 0x00007300ff0877ac */ /* 0x000ea20008000a00 */
[----:B0-----:R-:W-:-:S04]  /*0050*/  IMAD R0, R5, UR6, RZ ;  /* 0x0000000605007c24 */ /* 0x001fc8000f8e02ff */
[----:B-1----:R-:W-:Y:S02]  /*0060*/  IMAD R6, R0, 0x2, R3 ;  /* 0x0000000200067824 */ /* 0x002fe400078e0203 */
[----:B------:R-:W0:Y:S03]  /*0070*/  LDC.64 R2, c[0x0][0x390] ;  /* 0x0000e400ff027b82 */ /* 0x000e260000000a00 */
[----:B--2---:R-:W-:-:S04]  /*0080*/  ISETP.GE.U32.AND P0, PT, R6, UR8, PT ;  /* 0x0000000806007c0c */ /* 0x004fc8000bf06070 */
[----:B------:R-:W-:-:S13]  /*0090*/  ISETP.GE.U32.AND.EX P0, PT, RZ, UR9, PT, P0 ;  /* 0x00000009ff007c0c */ /* 0x000fda000bf06100 */
[----:B------:R-:W-:Y:S05]  /*00a0*/  @P0 EXIT ;  /* 0x000000000000094d */ /* 0x000fea0003800000 */
[----:B------:R-:W1:Y:S01]  /*00b0*/  LDCU.128 UR12, c[0x0][0x380] ;  /* 0x00007000ff0c77ac */ /* 0x000e620008000c00 */
[----:B------:R-:W-:Y:S01]  /*00c0*/  IMAD.SHL.U32 R7, R6, 0x4, RZ ;  /* 0x0000000406077824 */ /* 0x000fe200078e00ff */
[----:B------:R-:W-:Y:S01]  /*00d0*/  SHF.R.U32.HI R10, RZ, 0x1e, R6 ;  /* 0x0000001eff0a7819 */ /* 0x000fe20000011606 */
[----:B0-----:R-:W-:Y:S01]  /*00e0*/  IMAD.WIDE.U32 R2, R5, 0x4, R2 ;  /* 0x0000000405027825 */ /* 0x001fe200078e0002 */
[----:B------:R-:W0:Y:S02]  /*00f0*/  LDCU.64 UR4, c[0x0][0x358] ;  /* 0x00006b00ff0477ac */ /* 0x000e240008000a00 */
[----:B-1----:R-:W-:-:S04]  /*0100*/  IADD3 R4, P0, PT, R7, UR14, RZ ;  /* 0x0000000e07047c10 */ /* 0x002fc8000ff1e0ff */
[----:B------:R-:W-:Y:S01]  /*0110*/  IADD3.X R5, PT, PT, R10, UR15, RZ, P0, !PT ;  /* 0x0000000f0a057c10 */ /* 0x000fe200087fe4ff */
[----:B0-----:R-:W2:Y:S04]  /*0120*/  LDG.E R0, desc[UR4][R2.64] ;  /* 0x0000000402007981 */ /* 0x001ea8000c1e1900 */
[----:B------:R-:W2:Y:S01]  /*0130*/  LDG.E R9, desc[UR4][R4.64] ;  /* 0x0000000404097981 */ /* 0x000ea2000c1e1900 */
[----:B------:R-:W-:-:S04]  /*0140*/  IADD3 R6, P1, PT, R6, UR6, RZ ;  /* 0x0000000606067c10 */ /* 0x000fc8000ff3e0ff */
[----:B------:R-:W-:Y:S01]  /*0150*/  ISETP.GE.U32.AND P0, PT, R6, UR8, PT ;  /* 0x0000000806007c0c */ /* 0x000fe2000bf06070 */
[----:B------:R-:W-:Y:S01]  /*0160*/  IMAD.X R8, RZ, RZ, RZ, P1 ;  /* 0x000000ffff087224 */ /* 0x000fe200008e06ff */
[----:B------:R-:W-:-:S04]  /*0170*/  IADD3 R6, P1, PT, R7, UR12, RZ ;  /* 0x0000000c07067c10 */ /* 0x000fc8000ff3e0ff */
[----:B------:R-:W-:Y:S02]  /*0180*/  ISETP.GE.U32.AND.EX P0, PT, R8, UR9, PT, P0 ;  /* 0x0000000908007c0c */ /* 0x000fe4000bf06100 */
[----:B------:R-:W-:Y:S01]  /*0190*/  IADD3.X R7, PT, PT, R10, UR13, RZ, P1, !PT ;  /* 0x0000000d0a077c10 */ /* 0x000fe20008ffe4ff */
[----:B--2---:R-:W-:-:S05]  /*01a0*/  IMAD.IADD R9, R0, 0x1, R9 ;  /* 0x0000000100097824 */ /* 0x004fca00078e0209 */
[----:B------:R0:W-:Y:S05]  /*01b0*/  STG.E desc[UR4][R6.64], R9 ;  /* 0x0000000906007986 */ /* 0x0001ea000c101904 */
[----:B------:R-:W-:Y:S05]  /*01c0*/  @P0 EXIT ;  /* 0x000000000000094d */ /* 0x000fea0003800000 */
[----:B------:R-:W-:Y:S02]  /*01d0*/  USHF.L.U32 UR7, UR6, 0x2, URZ ;  /* 0x0000000206077899 */ /* 0x000fe400080006ff */
[----:B------:R-:W-:-:S04]  /*01e0*/  USHF.R.U32.HI UR8, URZ, 0x1e, UR6 ;  /* 0x0000001eff087899 */ /* 0x000fc80008011606 */
[----:B------:R-:W-:-:S04]  /*01f0*/  IADD3 R2, P0, PT, R4, UR7, RZ ;  /* 0x0000000704027c10 */ /* 0x000fc8000ff1e0ff */
[----:B------:R-:W-:-:S06]  /*0200*/  IADD3.X R3, PT, PT, R5, UR8, RZ, P0, !PT ;  /* 0x0000000805037c10 */ /* 0x000fcc00087fe4ff */
[----:B------:R-:W0:Y:S01]  /*0210*/  LDG.E R3, desc[UR4][R2.64] ;  /* 0x0000000402037981 */ /* 0x000e22000c1e1900 */
[----:B------:R-:W-:-:S04]  /*0220*/  IADD3 R4, P0, PT, R6, UR7, RZ ;  /* 0x0000000706047c10 */ /* 0x000fc8000ff1e0ff */
[----:B------:R-:W-:Y:S01]  /*0230*/  IADD3.X R5, PT, PT, R7, UR8, RZ, P0, !PT ;  /* 0x0000000807057c10 */ /* 0x000fe200087fe4ff */
[----:B0-----:R-:W-:-:S05]  /*0240*/  IMAD.IADD R7, R0, 0x1, R3 ;  /* 0x0000000100077824 */ /* 0x001fca00078e0203 */
[----:B------:R-:W-:Y:S01]  /*0250*/  STG.E desc[UR4][R4.64], R7 ;  /* 0x0000000704007986 */ /* 0x000fe2000c101904 */
[----:B------:R-:W-:Y:S05]  /*0260*/  EXIT ;  /* 0x000000000000794d */ /* 0x000fea0003800000 */
.L_x_13:
        /* <DEDUP_REMOVED lines=9> */
.L_x_15:


//--------------------- .nv.shared.device_scan    --------------------------
	.section	.nv.shared.device_scan,"aw",@nobits
	.sectionflags	@""
	.align	16
	.zero		1024


//--------------------- .nv.shared.reserved.0     --------------------------
	.section	.nv.shared.reserved.0,"aw",@nobits
	.weak		__nv_reservedSMEM_offset_0_alias
	.size		__nv_reservedSMEM_offset_0_alias, 0, 64
	.other		__nv_reservedSMEM_offset_0_alias,@"STO_CUDA_RESERVED_SHARED STV_DEFAULT"
__nv_reservedSMEM_offset_0_alias:
	.zero		0
	.zero		64


//--------------------- .nv.shared.device_add_block_sums --------------------------
	.section	.nv.shared.device_add_block_sums,"aw",@nobits
	.sectionflags	@""
	.align	16
	.zero		1024


//--------------------- .nv.constant0.device_scan --------------------------
	.section	.nv.constant0.device_scan,"a",@progbits
	.sectionflags	@""
	.align	4
.nv.constant0.device_scan:
	.zero		944


//--------------------- .nv.constant0.device_add_block_sums --------------------------
	.section	.nv.constant0.device_add_block_sums,"a",@progbits
	.sectionflags	@""
	.align	4
.nv.constant0.device_add_block_sums:
	.zero		928


//--------------------- SYMBOLS --------------------------

	.type		.nv.reservedSmem.offset0,@object
	.size		.nv.reservedSmem.offset0,0x4
	.type		.nv.reservedSmem.cap,@object
	.size		.nv.reservedSmem.cap,0x4
